//
// Generated by NVIDIA NVVM Compiler
//
// Compiler Build ID: CL-36424714
// Cuda compilation tools, release 13.0, V13.0.88
// Based on NVVM 20.0.0
//

.version 9.0
.target sm_100
.address_size 64

	// .globl	_Z10squareCUDAPfS_i

.visible .entry _Z10squareCUDAPfS_i(
	.param .u64 .ptr .align 1 _Z10squareCUDAPfS_i_param_0,
	.param .u64 .ptr .align 1 _Z10squareCUDAPfS_i_param_1,
	.param .u32 _Z10squareCUDAPfS_i_param_2
)
{
	.reg .pred 	%p<2>;
	.reg .b32 	%r<6>;
	.reg .b32 	%f<3>;
	.reg .b64 	%rd<8>;

	ld.param.u64 	%rd1, [_Z10squareCUDAPfS_i_param_0];
	ld.param.u64 	%rd2, [_Z10squareCUDAPfS_i_param_1];
	ld.param.u32 	%r2, [_Z10squareCUDAPfS_i_param_2];
	mov.u32 	%r3, %ctaid.x;
	mov.u32 	%r4, %ntid.x;
	mov.u32 	%r5, %tid.x;
	mad.lo.s32 	%r1, %r3, %r4, %r5;
	setp.ge.s32 	%p1, %r1, %r2;
	@%p1 bra 	$L__BB0_2;
	cvta.to.global.u64 	%rd3, %rd1;
	cvta.to.global.u64 	%rd4, %rd2;
	mul.wide.s32 	%rd5, %r1, 4;
	add.s64 	%rd6, %rd3, %rd5;
	ld.global.f32 	%f1, [%rd6];
	mul.f32 	%f2, %f1, %f1;
	add.s64 	%rd7, %rd4, %rd5;
	st.global.f32 	[%rd7], %f2;
$L__BB0_2:
	ret;

}


// ===== COMPILED SASS (sm_100) =====

	.target	sm_100

	.elftype	@"ET_EXEC"


//--------------------- .note.nv.tkinfo           --------------------------
	.section	.note.nv.tkinfo,"",@"SHT_NOTE"
	.sectionflags	@"SHF_NOTE_NV_TKINFO"
	.tkinfo
        /*0018*/ 	.word	0x00000002
        /*0030*/ 	.string	""
        /*0030*/ 	.string	"ptxas"
        /*0030*/ 	.string	"Cuda compilation tools, release 13.0, V13.0.88"
        /*0030*/ 	.string	"Build cuda_13.0.r13.0/compiler.36424714_0"
        /*0030*/ 	.string	"-arch sm_100 -m 64 "



//--------------------- .note.nv.cuinfo           --------------------------
	.section	.note.nv.cuinfo,"",@"SHT_NOTE"
	.sectionflags	@"SHF_NOTE_NV_CUINFO"
        /*0018*/ 	.short	0x0002
        /*001a*/ 	.short	0x0064
        /*001c*/ 	.short	0x0082
	.zero		2


//--------------------- .nv.info                  --------------------------
	.section	.nv.info,"",@"SHT_CUDA_INFO"
	.align	4


	//----- nvinfo : EIATTR_REGCOUNT
	.align		4
        /*0000*/ 	.byte	0x04, 0x2f
        /*0002*/ 	.short	(.L_1 - .L_0)
	.align		4
.L_0:
        /*0004*/ 	.word	index@(_Z10squareCUDAPfS_i)
        /*0008*/ 	.word	0x0000000a


	//----- nvinfo : EIATTR_FRAME_SIZE
	.align		4
.L_1:
        /*000c*/ 	.byte	0x04, 0x11
        /*000e*/ 	.short	(.L_3 - .L_2)
	.align		4
.L_2:
        /*0010*/ 	.word	index@(_Z10squareCUDAPfS_i)
        /*0014*/ 	.word	0x00000000


	//----- nvinfo : EIATTR_MIN_STACK_SIZE
	.align		4
.L_3:
        /*0018*/ 	.byte	0x04, 0x12
        /*001a*/ 	.short	(.L_5 - .L_4)
	.align		4
.L_4:
        /*001c*/ 	.word	index@(_Z10squareCUDAPfS_i)
        /*0020*/ 	.word	0x00000000
.L_5:


//--------------------- .nv.compat                --------------------------
	.section	.nv.compat,"",@"SHT_CUDA_COMPAT_INFO"
	.align	4
        /*0000*/ 	.byte	0x02, 0x09, 0x00, 0x00, 0x02, 0x02, 0x01, 0x00, 0x02, 0x05, 0x05, 0x00, 0x03, 0x07, 0x01, 0x01
        /*0010*/ 	.byte	0x02, 0x03, 0x00, 0x00, 0x02, 0x06, 0x01, 0x00, 0x04, 0x0b, 0x08, 0x00, 0x09, 0x00, 0x00, 0x00
        /*0020*/ 	.byte	0x00, 0x00, 0x00, 0x00


//--------------------- .nv.info._Z10squareCUDAPfS_i --------------------------
	.section	.nv.info._Z10squareCUDAPfS_i,"",@"SHT_CUDA_INFO"
	.sectionflags	@""
	.align	4


	//----- nvinfo : EIATTR_CUDA_API_VERSION
	.align		4
        /*0000*/ 	.byte	0x04, 0x37
        /*0002*/ 	.short	(.L_7 - .L_6)
.L_6:
        /*0004*/ 	.word	0x00000082


	//----- nvinfo : EIATTR_KPARAM_INFO
	.align		4
.L_7:
        /*0008*/ 	.byte	0x04, 0x17
        /*000a*/ 	.short	(.L_9 - .L_8)
.L_8:
        /*000c*/ 	.word	0x00000000
        /*0010*/ 	.short	0x0002
        /*0012*/ 	.short	0x0010
        /*0014*/ 	.byte	0x00, 0xf0, 0x11, 0x00


	//----- nvinfo : EIATTR_KPARAM_INFO
	.align		4
.L_9:
        /*0018*/ 	.byte	0x04, 0x17
        /*001a*/ 	.short	(.L_11 - .L_10)
.L_10:
        /*001c*/ 	.word	0x00000000
        /*0020*/ 	.short	0x0001
        /*0022*/ 	.short	0x0008
        /*0024*/ 	.byte	0x00, 0xf5, 0x21, 0x00


	//----- nvinfo : EIATTR_KPARAM_INFO
	.align		4
.L_11:
        /*0028*/ 	.byte	0x04, 0x17
        /*002a*/ 	.short	(.L_13 - .L_12)
.L_12:
        /*002c*/ 	.word	0x00000000
        /*0030*/ 	.short	0x0000
        /*0032*/ 	.short	0x0000
        /*0034*/ 	.byte	0x00, 0xf5, 0x21, 0x00


	//----- nvinfo : EIATTR_SPARSE_MMA_MASK
	.align		4
.L_13:
        /*0038*/ 	.byte	0x03, 0x50
        /*003a*/ 	.short	0x0000


	//----- nvinfo : EIATTR_MAXREG_COUNT
	.align		4
        /*003c*/ 	.byte	0x03, 0x1b
        /*003e*/ 	.short	0x00ff


	//----- nvinfo : EIATTR_MERCURY_ISA_VERSION
	.align		4
        /*0040*/ 	.byte	0x03, 0x5f
        /*0042*/ 	.short	0x0101


	//----- nvinfo : EIATTR_VRC_CTA_INIT_COUNT
	.align		4
        /*0044*/ 	.byte	0x02, 0x4a
	.zero		1
	.zero		1


	//----- nvinfo : EIATTR_EXIT_INSTR_OFFSETS
	.align		4
        /*0048*/ 	.byte	0x04, 0x1c
        /*004a*/ 	.short	(.L_15 - .L_14)


	//   ....[0]....
.L_14:
        /*004c*/ 	.word	0x00000070


	//   ....[1]....
        /*0050*/ 	.word	0x00000100


	//----- nvinfo : EIATTR_CBANK_PARAM_SIZE
	.align		4
.L_15:
        /*0054*/ 	.byte	0x03, 0x19
        /*0056*/ 	.short	0x0014


	//----- nvinfo : EIATTR_PARAM_CBANK
	.align		4
        /*0058*/ 	.byte	0x04, 0x0a
        /*005a*/ 	.short	(.L_17 - .L_16)
	.align		4
.L_16:
        /*005c*/ 	.word	index@(.nv.constant0._Z10squareCUDAPfS_i)
        /*0060*/ 	.short	0x0380
        /*0062*/ 	.short	0x0014


	//----- nvinfo : EIATTR_SW_WAR
	.align		4
.L_17:
        /*0064*/ 	.byte	0x04, 0x36
        /*0066*/ 	.short	(.L_19 - .L_18)
.L_18:
        /*0068*/ 	.word	0x00000008
.L_19:


//--------------------- .nv.callgraph             --------------------------
	.section	.nv.callgraph,"",@"SHT_CUDA_CALLGRAPH"
	.align	4
	.sectionentsize	8
	.align		4
        /*0000*/ 	.word	0x00000000
	.align		4
        /*0004*/ 	.word	0xffffffff
	.align		4
        /*0008*/ 	.word	0x00000000
	.align		4
        /*000c*/ 	.word	0xfffffffe
	.align		4
        /*0010*/ 	.word	0x00000000
	.align		4
        /*0014*/ 	.word	0xfffffffd
	.align		4
        /*0018*/ 	.word	0x00000000
	.align		4
        /*001c*/ 	.word	0xfffffffc


//--------------------- .text._Z10squareCUDAPfS_i --------------------------
	.section	.text._Z10squareCUDAPfS_i,"ax",@progbits
	.align	128
        .global         _Z10squareCUDAPfS_i
        .type           _Z10squareCUDAPfS_i,@function
        .size           _Z10squareCUDAPfS_i,(.L_x_1 - _Z10squareCUDAPfS_i)
        .other          _Z10squareCUDAPfS_i,@"STO_CUDA_ENTRY STV_DEFAULT"
_Z10squareCUDAPfS_i:
.text._Z10squareCUDAPfS_i:
[----:B------:R-:W-:Y:S01]  /*0000*/  LDC R1, c[0x0][0x37c] ;  /* 0x0000df00ff017b82 */ /* 0x000fe20000000800 */
[----:B------:R-:W0:Y:S07]  /*0010*/  S2R R0, SR_TID.X ;  /* 0x0000000000007919 */ /* 0x000e2e0000002100 */
[----:B------:R-:W0:Y:S01]  /*0020*/  S2UR UR4, SR_CTAID.X ;  /* 0x00000000000479c3 */ /* 0x000e220000002500 */
[----:B------:R-:W1:Y:S07]  /*0030*/  LDCU UR5, c[0x0][0x390] ;  /* 0x00007200ff0577ac */ /* 0x000e6e0008000800 */
[----:B------:R-:W0:Y:S02]  /*0040*/  LDC R7, c[0x0][0x360] ;  /* 0x0000d800ff077b82 */ /* 0x000e240000000800 */
[----:B0-----:R-:W-:-:S05]  /*0050*/  IMAD R7, R7, UR4, R0 ;  /* 0x0000000407077c24 */ /* 0x001fca000f8e0200 */
[----:B-1----:R-:W-:-:S13]  /*0060*/  ISETP.GE.AND P0, PT, R7, UR5, PT ;  /* 0x0000000507007c0c */ /* 0x002fda000bf06270 */
[----:B------:R-:W-:Y:S05]  /*0070*/  @P0 EXIT ;  /* 0x000000000000094d */ /* 0x000fea0003800000 */
[----:B------:R-:W0:Y:S01]  /*0080*/  LDC.64 R2, c[0x0][0x380] ;  /* 0x0000e000ff027b82 */ /* 0x000e220000000a00 */
[----:B------:R-:W1:Y:S07]  /*0090*/  LDCU.64 UR4, c[0x0][0x358] ;  /* 0x00006b00ff0477ac */ /* 0x000e6e0008000a00 */
[----:B------:R-:W2:Y:S01]  /*00a0*/  LDC.64 R4, c[0x0][0x388] ;  /* 0x0000e200ff047b82 */ /* 0x000ea20000000a00 */
[----:B0-----:R-:W-:-:S06]  /*00b0*/  IMAD.WIDE R2, R7, 0x4, R2 ;  /* 0x0000000407027825 */ /* 0x001fcc00078e0202 */
[----:B-1----:R-:W3:Y:S01]  /*00c0*/  LDG.E R2, desc[UR4][R2.64] ;  /* 0x0000000402027981 */ /* 0x002ee2000c1e1900 */
[----:B--2---:R-:W-:-:S04]  /*00d0*/  IMAD.WIDE R4, R7, 0x4, R4 ;  /* 0x0000000407047825 */ /* 0x004fc800078e0204 */
[----:B---3--:R-:W-:-:S05]  /*00e0*/  FMUL R7, R2, R2 ;  /* 0x0000000202077220 */ /* 0x008fca0000400000 */
[----:B------:R-:W-:Y:S01]  /*00f0*/  STG.E desc[UR4][R4.64], R7 ;  /* 0x0000000704007986 */ /* 0x000fe2000c101904 */
[----:B------:R-:W-:Y:S05]  /*0100*/  EXIT ;  /* 0x000000000000794d */ /* 0x000fea0003800000 */
.L_x_0:
[----:B------:R-:W-:-:S00]  /*0110*/  BRA `(.L_x_0) ;  /* 0xfffffffc00fc7947 */ /* 0x000fc0000383ffff */
[----:B------:R-:W-:-:S00]  /*0120*/  NOP ;  /* 0x0000000000007918 */ /* 0x000fc00000000000 */
        /* <DEDUP_REMOVED lines=13> */
.L_x_1:


//--------------------- .nv.shared.reserved.0     --------------------------
	.section	.nv.shared.reserved.0,"aw",@nobits
	.weak		__nv_reservedSMEM_offset_0_alias
	.size		__nv_reservedSMEM_offset_0_alias, 0, 64
	.other		__nv_reservedSMEM_offset_0_alias,@"STO_CUDA_RESERVED_SHARED STV_DEFAULT"
__nv_reservedSMEM_offset_0_alias:
	.zero		0
	.zero		64


//--------------------- .nv.constant0._Z10squareCUDAPfS_i --------------------------
	.section	.nv.constant0._Z10squareCUDAPfS_i,"a",@progbits
	.sectionflags	@""
	.align	4
.nv.constant0._Z10squareCUDAPfS_i:
	.zero		916


//--------------------- SYMBOLS --------------------------

	.type		.nv.reservedSmem.offset0,@object
	.size		.nv.reservedSmem.offset0,0x4
